//
// Generated by NVIDIA NVVM Compiler
//
// Compiler Build ID: CL-36424714
// Cuda compilation tools, release 13.0, V13.0.88
// Based on NVVM 20.0.0
//

.version 9.0
.target sm_100
.address_size 64

	// .globl	_Z13selectionSortPii

.visible .entry _Z13selectionSortPii(
	.param .u64 .ptr .align 1 _Z13selectionSortPii_param_0,
	.param .u32 _Z13selectionSortPii_param_1
)
{
	.reg .pred 	%p<44>;
	.reg .b16 	%rs<15>;
	.reg .b32 	%r<177>;
	.reg .b64 	%rd<77>;

	ld.param.u64 	%rd3, [_Z13selectionSortPii_param_0];
	ld.param.u32 	%r33, [_Z13selectionSortPii_param_1];
	cvta.to.global.u64 	%rd1, %rd3;
	add.s32 	%r1, %r33, -1;
	setp.lt.s32 	%p1, %r33, 2;
	@%p1 bra 	$L__BB0_19;
	add.s32 	%r2, %r33, -2;
	cvt.u16.u32 	%rs1, %r33;
	mov.b32 	%r163, 0;
	mov.b16 	%rs13, 0;
	mov.u16 	%rs14, %rs13;
$L__BB0_2:
	sub.s32 	%r4, %r1, %r163;
	sub.s32 	%r36, %r2, %r163;
	add.s32 	%r5, %r163, 1;
	setp.lt.u32 	%p2, %r36, 15;
	mov.u32 	%r171, %r5;
	mov.u32 	%r176, %r163;
	@%p2 bra 	$L__BB0_6;
	and.b32  	%r37, %r4, -16;
	neg.s32 	%r164, %r37;
	mov.u32 	%r165, %r163;
	mov.u32 	%r176, %r163;
$L__BB0_4:
	.pragma "nounroll";
	add.s32 	%r38, %r165, 1;
	mul.wide.u32 	%rd4, %r38, 4;
	add.s64 	%rd5, %rd1, %rd4;
	ld.global.u32 	%r39, [%rd5];
	mul.wide.s32 	%rd6, %r176, 4;
	add.s64 	%rd7, %rd1, %rd6;
	ld.global.u32 	%r40, [%rd7];
	setp.lt.s32 	%p3, %r39, %r40;
	selp.b32 	%r41, %r38, %r176, %p3;
	ld.global.u32 	%r42, [%rd5+4];
	mul.wide.s32 	%rd8, %r41, 4;
	add.s64 	%rd9, %rd1, %rd8;
	ld.global.u32 	%r43, [%rd9];
	setp.lt.s32 	%p4, %r42, %r43;
	add.s32 	%r44, %r165, 2;
	selp.b32 	%r45, %r44, %r41, %p4;
	ld.global.u32 	%r46, [%rd5+8];
	mul.wide.s32 	%rd10, %r45, 4;
	add.s64 	%rd11, %rd1, %rd10;
	ld.global.u32 	%r47, [%rd11];
	setp.lt.s32 	%p5, %r46, %r47;
	add.s32 	%r48, %r165, 3;
	selp.b32 	%r49, %r48, %r45, %p5;
	ld.global.u32 	%r50, [%rd5+12];
	mul.wide.s32 	%rd12, %r49, 4;
	add.s64 	%rd13, %rd1, %rd12;
	ld.global.u32 	%r51, [%rd13];
	setp.lt.s32 	%p6, %r50, %r51;
	add.s32 	%r52, %r165, 4;
	selp.b32 	%r53, %r52, %r49, %p6;
	ld.global.u32 	%r54, [%rd5+16];
	mul.wide.s32 	%rd14, %r53, 4;
	add.s64 	%rd15, %rd1, %rd14;
	ld.global.u32 	%r55, [%rd15];
	setp.lt.s32 	%p7, %r54, %r55;
	add.s32 	%r56, %r165, 5;
	selp.b32 	%r57, %r56, %r53, %p7;
	ld.global.u32 	%r58, [%rd5+20];
	mul.wide.s32 	%rd16, %r57, 4;
	add.s64 	%rd17, %rd1, %rd16;
	ld.global.u32 	%r59, [%rd17];
	setp.lt.s32 	%p8, %r58, %r59;
	add.s32 	%r60, %r165, 6;
	selp.b32 	%r61, %r60, %r57, %p8;
	ld.global.u32 	%r62, [%rd5+24];
	mul.wide.s32 	%rd18, %r61, 4;
	add.s64 	%rd19, %rd1, %rd18;
	ld.global.u32 	%r63, [%rd19];
	setp.lt.s32 	%p9, %r62, %r63;
	add.s32 	%r64, %r165, 7;
	selp.b32 	%r65, %r64, %r61, %p9;
	ld.global.u32 	%r66, [%rd5+28];
	mul.wide.s32 	%rd20, %r65, 4;
	add.s64 	%rd21, %rd1, %rd20;
	ld.global.u32 	%r67, [%rd21];
	setp.lt.s32 	%p10, %r66, %r67;
	add.s32 	%r68, %r165, 8;
	selp.b32 	%r69, %r68, %r65, %p10;
	ld.global.u32 	%r70, [%rd5+32];
	mul.wide.s32 	%rd22, %r69, 4;
	add.s64 	%rd23, %rd1, %rd22;
	ld.global.u32 	%r71, [%rd23];
	setp.lt.s32 	%p11, %r70, %r71;
	add.s32 	%r72, %r165, 9;
	selp.b32 	%r73, %r72, %r69, %p11;
	ld.global.u32 	%r74, [%rd5+36];
	mul.wide.s32 	%rd24, %r73, 4;
	add.s64 	%rd25, %rd1, %rd24;
	ld.global.u32 	%r75, [%rd25];
	setp.lt.s32 	%p12, %r74, %r75;
	add.s32 	%r76, %r165, 10;
	selp.b32 	%r77, %r76, %r73, %p12;
	ld.global.u32 	%r78, [%rd5+40];
	mul.wide.s32 	%rd26, %r77, 4;
	add.s64 	%rd27, %rd1, %rd26;
	ld.global.u32 	%r79, [%rd27];
	setp.lt.s32 	%p13, %r78, %r79;
	add.s32 	%r80, %r165, 11;
	selp.b32 	%r81, %r80, %r77, %p13;
	ld.global.u32 	%r82, [%rd5+44];
	mul.wide.s32 	%rd28, %r81, 4;
	add.s64 	%rd29, %rd1, %rd28;
	ld.global.u32 	%r83, [%rd29];
	setp.lt.s32 	%p14, %r82, %r83;
	add.s32 	%r84, %r165, 12;
	selp.b32 	%r85, %r84, %r81, %p14;
	ld.global.u32 	%r86, [%rd5+48];
	mul.wide.s32 	%rd30, %r85, 4;
	add.s64 	%rd31, %rd1, %rd30;
	ld.global.u32 	%r87, [%rd31];
	setp.lt.s32 	%p15, %r86, %r87;
	add.s32 	%r88, %r165, 13;
	selp.b32 	%r89, %r88, %r85, %p15;
	ld.global.u32 	%r90, [%rd5+52];
	mul.wide.s32 	%rd32, %r89, 4;
	add.s64 	%rd33, %rd1, %rd32;
	ld.global.u32 	%r91, [%rd33];
	setp.lt.s32 	%p16, %r90, %r91;
	add.s32 	%r92, %r165, 14;
	selp.b32 	%r93, %r92, %r89, %p16;
	ld.global.u32 	%r94, [%rd5+56];
	mul.wide.s32 	%rd34, %r93, 4;
	add.s64 	%rd35, %rd1, %rd34;
	ld.global.u32 	%r95, [%rd35];
	setp.lt.s32 	%p17, %r94, %r95;
	add.s32 	%r96, %r165, 15;
	selp.b32 	%r97, %r96, %r93, %p17;
	ld.global.u32 	%r98, [%rd5+60];
	mul.wide.s32 	%rd36, %r97, 4;
	add.s64 	%rd37, %rd1, %rd36;
	ld.global.u32 	%r99, [%rd37];
	setp.lt.s32 	%p18, %r98, %r99;
	add.s32 	%r165, %r165, 16;
	selp.b32 	%r176, %r165, %r97, %p18;
	add.s32 	%r164, %r164, 16;
	setp.ne.s32 	%p19, %r164, 0;
	@%p19 bra 	$L__BB0_4;
	add.s32 	%r171, %r165, 1;
$L__BB0_6:
	and.b32  	%r100, %r4, 15;
	setp.eq.s32 	%p20, %r100, 0;
	@%p20 bra 	$L__BB0_16;
	not.b16 	%rs9, %rs14;
	add.s16 	%rs10, %rs9, %rs1;
	cvt.u32.u16 	%r102, %rs10;
	and.b32  	%r17, %r102, 15;
	add.s32 	%r103, %r17, -1;
	setp.lt.u32 	%p21, %r103, 7;
	@%p21 bra 	$L__BB0_9;
	mul.wide.u32 	%rd38, %r171, 4;
	add.s64 	%rd39, %rd1, %rd38;
	ld.global.u32 	%r104, [%rd39];
	mul.wide.s32 	%rd40, %r176, 4;
	add.s64 	%rd41, %rd1, %rd40;
	ld.global.u32 	%r105, [%rd41];
	setp.lt.s32 	%p22, %r104, %r105;
	selp.b32 	%r106, %r171, %r176, %p22;
	add.s32 	%r107, %r171, 1;
	ld.global.u32 	%r108, [%rd39+4];
	mul.wide.s32 	%rd42, %r106, 4;
	add.s64 	%rd43, %rd1, %rd42;
	ld.global.u32 	%r109, [%rd43];
	setp.lt.s32 	%p23, %r108, %r109;
	selp.b32 	%r110, %r107, %r106, %p23;
	add.s32 	%r111, %r171, 2;
	ld.global.u32 	%r112, [%rd39+8];
	mul.wide.s32 	%rd44, %r110, 4;
	add.s64 	%rd45, %rd1, %rd44;
	ld.global.u32 	%r113, [%rd45];
	setp.lt.s32 	%p24, %r112, %r113;
	selp.b32 	%r114, %r111, %r110, %p24;
	add.s32 	%r115, %r171, 3;
	ld.global.u32 	%r116, [%rd39+12];
	mul.wide.s32 	%rd46, %r114, 4;
	add.s64 	%rd47, %rd1, %rd46;
	ld.global.u32 	%r117, [%rd47];
	setp.lt.s32 	%p25, %r116, %r117;
	selp.b32 	%r118, %r115, %r114, %p25;
	add.s32 	%r119, %r171, 4;
	ld.global.u32 	%r120, [%rd39+16];
	mul.wide.s32 	%rd48, %r118, 4;
	add.s64 	%rd49, %rd1, %rd48;
	ld.global.u32 	%r121, [%rd49];
	setp.lt.s32 	%p26, %r120, %r121;
	selp.b32 	%r122, %r119, %r118, %p26;
	add.s32 	%r123, %r171, 5;
	ld.global.u32 	%r124, [%rd39+20];
	mul.wide.s32 	%rd50, %r122, 4;
	add.s64 	%rd51, %rd1, %rd50;
	ld.global.u32 	%r125, [%rd51];
	setp.lt.s32 	%p27, %r124, %r125;
	selp.b32 	%r126, %r123, %r122, %p27;
	add.s32 	%r127, %r171, 6;
	ld.global.u32 	%r128, [%rd39+24];
	mul.wide.s32 	%rd52, %r126, 4;
	add.s64 	%rd53, %rd1, %rd52;
	ld.global.u32 	%r129, [%rd53];
	setp.lt.s32 	%p28, %r128, %r129;
	selp.b32 	%r130, %r127, %r126, %p28;
	add.s32 	%r131, %r171, 7;
	ld.global.u32 	%r132, [%rd39+28];
	mul.wide.s32 	%rd54, %r130, 4;
	add.s64 	%rd55, %rd1, %rd54;
	ld.global.u32 	%r133, [%rd55];
	setp.lt.s32 	%p29, %r132, %r133;
	selp.b32 	%r176, %r131, %r130, %p29;
	add.s32 	%r171, %r171, 8;
$L__BB0_9:
	and.b32  	%r134, %r17, 7;
	setp.eq.s32 	%p30, %r134, 0;
	@%p30 bra 	$L__BB0_16;
	not.b16 	%rs11, %rs13;
	add.s16 	%rs12, %rs11, %rs1;
	cvt.u32.u16 	%r136, %rs12;
	and.b32  	%r137, %r136, 7;
	and.b32  	%r23, %r136, 3;
	add.s32 	%r138, %r137, -1;
	setp.lt.u32 	%p31, %r138, 3;
	@%p31 bra 	$L__BB0_12;
	mul.wide.u32 	%rd56, %r171, 4;
	add.s64 	%rd57, %rd1, %rd56;
	ld.global.u32 	%r139, [%rd57];
	mul.wide.s32 	%rd58, %r176, 4;
	add.s64 	%rd59, %rd1, %rd58;
	ld.global.u32 	%r140, [%rd59];
	setp.lt.s32 	%p32, %r139, %r140;
	selp.b32 	%r141, %r171, %r176, %p32;
	add.s32 	%r142, %r171, 1;
	ld.global.u32 	%r143, [%rd57+4];
	mul.wide.s32 	%rd60, %r141, 4;
	add.s64 	%rd61, %rd1, %rd60;
	ld.global.u32 	%r144, [%rd61];
	setp.lt.s32 	%p33, %r143, %r144;
	selp.b32 	%r145, %r142, %r141, %p33;
	add.s32 	%r146, %r171, 2;
	ld.global.u32 	%r147, [%rd57+8];
	mul.wide.s32 	%rd62, %r145, 4;
	add.s64 	%rd63, %rd1, %rd62;
	ld.global.u32 	%r148, [%rd63];
	setp.lt.s32 	%p34, %r147, %r148;
	selp.b32 	%r149, %r146, %r145, %p34;
	add.s32 	%r150, %r171, 3;
	ld.global.u32 	%r151, [%rd57+12];
	mul.wide.s32 	%rd64, %r149, 4;
	add.s64 	%rd65, %rd1, %rd64;
	ld.global.u32 	%r152, [%rd65];
	setp.lt.s32 	%p35, %r151, %r152;
	selp.b32 	%r176, %r150, %r149, %p35;
	add.s32 	%r171, %r171, 4;
$L__BB0_12:
	setp.eq.s32 	%p36, %r23, 0;
	@%p36 bra 	$L__BB0_16;
	mul.wide.u32 	%rd66, %r171, 4;
	add.s64 	%rd2, %rd1, %rd66;
	ld.global.u32 	%r153, [%rd2];
	mul.wide.s32 	%rd67, %r176, 4;
	add.s64 	%rd68, %rd1, %rd67;
	ld.global.u32 	%r154, [%rd68];
	setp.lt.s32 	%p37, %r153, %r154;
	selp.b32 	%r176, %r171, %r176, %p37;
	setp.eq.s32 	%p38, %r23, 1;
	@%p38 bra 	$L__BB0_16;
	add.s32 	%r155, %r171, 1;
	ld.global.u32 	%r156, [%rd2+4];
	mul.wide.s32 	%rd69, %r176, 4;
	add.s64 	%rd70, %rd1, %rd69;
	ld.global.u32 	%r157, [%rd70];
	setp.lt.s32 	%p39, %r156, %r157;
	selp.b32 	%r176, %r155, %r176, %p39;
	setp.eq.s32 	%p40, %r23, 2;
	@%p40 bra 	$L__BB0_16;
	add.s32 	%r158, %r171, 2;
	ld.global.u32 	%r159, [%rd2+8];
	mul.wide.s32 	%rd71, %r176, 4;
	add.s64 	%rd72, %rd1, %rd71;
	ld.global.u32 	%r160, [%rd72];
	setp.lt.s32 	%p41, %r159, %r160;
	selp.b32 	%r176, %r158, %r176, %p41;
$L__BB0_16:
	bar.sync 	0;
	setp.eq.s32 	%p42, %r176, %r163;
	@%p42 bra 	$L__BB0_18;
	mul.wide.u32 	%rd73, %r163, 4;
	add.s64 	%rd74, %rd1, %rd73;
	ld.global.u32 	%r161, [%rd74];
	mul.wide.s32 	%rd75, %r176, 4;
	add.s64 	%rd76, %rd1, %rd75;
	ld.global.u32 	%r162, [%rd76];
	st.global.u32 	[%rd74], %r162;
	st.global.u32 	[%rd76], %r161;
$L__BB0_18:
	bar.sync 	0;
	setp.ne.s32 	%p43, %r5, %r1;
	add.s16 	%rs14, %rs14, 1;
	add.s16 	%rs13, %rs13, 1;
	mov.u32 	%r163, %r5;
	@%p43 bra 	$L__BB0_2;
$L__BB0_19:
	ret;

}


// ===== COMPILED SASS (sm_100) =====

	.target	sm_100

	.elftype	@"ET_EXEC"


//--------------------- .note.nv.tkinfo           --------------------------
	.section	.note.nv.tkinfo,"",@"SHT_NOTE"
	.sectionflags	@"SHF_NOTE_NV_TKINFO"
	.tkinfo
        /*0018*/ 	.word	0x00000002
        /*0030*/ 	.string	""
        /*0030*/ 	.string	"ptxas"
        /*0030*/ 	.string	"Cuda compilation tools, release 13.0, V13.0.88"
        /*0030*/ 	.string	"Build cuda_13.0.r13.0/compiler.36424714_0"
        /*0030*/ 	.string	"-arch sm_100 -m 64 "



//--------------------- .note.nv.cuinfo           --------------------------
	.section	.note.nv.cuinfo,"",@"SHT_NOTE"
	.sectionflags	@"SHF_NOTE_NV_CUINFO"
        /*0018*/ 	.short	0x0002
        /*001a*/ 	.short	0x0064
        /*001c*/ 	.short	0x0082
	.zero		2


//--------------------- .nv.info                  --------------------------
	.section	.nv.info,"",@"SHT_CUDA_INFO"
	.align	4


	//----- nvinfo : EIATTR_REGCOUNT
	.align		4
        /*0000*/ 	.byte	0x04, 0x2f
        /*0002*/ 	.short	(.L_1 - .L_0)
	.align		4
.L_0:
        /*0004*/ 	.word	index@(_Z13selectionSortPii)
        /*0008*/ 	.word	0x00000017


	//----- nvinfo : EIATTR_FRAME_SIZE
	.align		4
.L_1:
        /*000c*/ 	.byte	0x04, 0x11
        /*000e*/ 	.short	(.L_3 - .L_2)
	.align		4
.L_2:
        /*0010*/ 	.word	index@(_Z13selectionSortPii)
        /*0014*/ 	.word	0x00000000


	//----- nvinfo : EIATTR_MIN_STACK_SIZE
	.align		4
.L_3:
        /*0018*/ 	.byte	0x04, 0x12
        /*001a*/ 	.short	(.L_5 - .L_4)
	.align		4
.L_4:
        /*001c*/ 	.word	index@(_Z13selectionSortPii)
        /*0020*/ 	.word	0x00000000
.L_5:


//--------------------- .nv.compat                --------------------------
	.section	.nv.compat,"",@"SHT_CUDA_COMPAT_INFO"
	.align	4
        /*0000*/ 	.byte	0x02, 0x09, 0x00, 0x00, 0x02, 0x02, 0x01, 0x00, 0x02, 0x05, 0x05, 0x00, 0x03, 0x07, 0x01, 0x01
        /*0010*/ 	.byte	0x02, 0x03, 0x00, 0x00, 0x02, 0x06, 0x01, 0x00, 0x04, 0x0b, 0x08, 0x00, 0x09, 0x00, 0x00, 0x00
        /*0020*/ 	.byte	0x00, 0x00, 0x00, 0x00


//--------------------- .nv.info._Z13selectionSortPii --------------------------
	.section	.nv.info._Z13selectionSortPii,"",@"SHT_CUDA_INFO"
	.sectionflags	@""
	.align	4


	//----- nvinfo : EIATTR_CUDA_API_VERSION
	.align		4
        /*0000*/ 	.byte	0x04, 0x37
        /*0002*/ 	.short	(.L_7 - .L_6)
.L_6:
        /*0004*/ 	.word	0x00000082


	//----- nvinfo : EIATTR_KPARAM_INFO
	.align		4
.L_7:
        /*0008*/ 	.byte	0x04, 0x17
        /*000a*/ 	.short	(.L_9 - .L_8)
.L_8:
        /*000c*/ 	.word	0x00000000
        /*0010*/ 	.short	0x0001
        /*0012*/ 	.short	0x0008
        /*0014*/ 	.byte	0x00, 0xf0, 0x11, 0x00


	//----- nvinfo : EIATTR_KPARAM_INFO
	.align		4
.L_9:
        /*0018*/ 	.byte	0x04, 0x17
        /*001a*/ 	.short	(.L_11 - .L_10)
.L_10:
        /*001c*/ 	.word	0x00000000
        /*0020*/ 	.short	0x0000
        /*0022*/ 	.short	0x0000
        /*0024*/ 	.byte	0x00, 0xf5, 0x21, 0x00


	//----- nvinfo : EIATTR_SPARSE_MMA_MASK
	.align		4
.L_11:
        /*0028*/ 	.byte	0x03, 0x50
        /*002a*/ 	.short	0x0000


	//----- nvinfo : EIATTR_MAXREG_COUNT
	.align		4
        /*002c*/ 	.byte	0x03, 0x1b
        /*002e*/ 	.short	0x00ff


	//----- nvinfo : EIATTR_NUM_BARRIERS
	.align		4
        /*0030*/ 	.byte	0x02, 0x4c
        /*0032*/ 	.byte	0x01
	.zero		1


	//----- nvinfo : EIATTR_MERCURY_ISA_VERSION
	.align		4
        /*0034*/ 	.byte	0x03, 0x5f
        /*0036*/ 	.short	0x0101


	//----- nvinfo : EIATTR_VRC_CTA_INIT_COUNT
	.align		4
        /*0038*/ 	.byte	0x02, 0x4a
	.zero		1
	.zero		1


	//----- nvinfo : EIATTR_EXIT_INSTR_OFFSETS
	.align		4
        /*003c*/ 	.byte	0x04, 0x1c
        /*003e*/ 	.short	(.L_13 - .L_12)


	//   ....[0]....
.L_12:
        /*0040*/ 	.word	0x00000030


	//   ....[1]....
        /*0044*/ 	.word	0x00000e90


	//----- nvinfo : EIATTR_CBANK_PARAM_SIZE
	.align		4
.L_13:
        /*0048*/ 	.byte	0x03, 0x19
        /*004a*/ 	.short	0x000c


	//----- nvinfo : EIATTR_PARAM_CBANK
	.align		4
        /*004c*/ 	.byte	0x04, 0x0a
        /*004e*/ 	.short	(.L_15 - .L_14)
	.align		4
.L_14:
        /*0050*/ 	.word	index@(.nv.constant0._Z13selectionSortPii)
        /*0054*/ 	.short	0x0380
        /*0056*/ 	.short	0x000c


	//----- nvinfo : EIATTR_SW_WAR
	.align		4
.L_15:
        /*0058*/ 	.byte	0x04, 0x36
        /*005a*/ 	.short	(.L_17 - .L_16)
.L_16:
        /*005c*/ 	.word	0x00000008
.L_17:


//--------------------- .nv.callgraph             --------------------------
	.section	.nv.callgraph,"",@"SHT_CUDA_CALLGRAPH"
	.align	4
	.sectionentsize	8
	.align		4
        /*0000*/ 	.word	0x00000000
	.align		4
        /*0004*/ 	.word	0xffffffff
	.align		4
        /*0008*/ 	.word	0x00000000
	.align		4
        /*000c*/ 	.word	0xfffffffe
	.align		4
        /*0010*/ 	.word	0x00000000
	.align		4
        /*0014*/ 	.word	0xfffffffd
	.align		4
        /*0018*/ 	.word	0x00000000
	.align		4
        /*001c*/ 	.word	0xfffffffc


//--------------------- .text._Z13selectionSortPii --------------------------
	.section	.text._Z13selectionSortPii,"ax",@progbits
	.align	128
        .global         _Z13selectionSortPii
        .type           _Z13selectionSortPii,@function
        .size           _Z13selectionSortPii,(.L_x_7 - _Z13selectionSortPii)
        .other          _Z13selectionSortPii,@"STO_CUDA_ENTRY STV_DEFAULT"
_Z13selectionSortPii:
.text._Z13selectionSortPii:
[----:B------:R-:W-:Y:S08]  /*0000*/  LDC R1, c[0x0][0x37c] ;  /* 0x0000df00ff017b82 */ /* 0x000ff00000000800 */
[----:B------:R-:W0:Y:S02]  /*0010*/  LDC R0, c[0x0][0x388] ;  /* 0x0000e200ff007b82 */ /* 0x000e240000000800 */
[----:B0-----:R-:W-:-:S13]  /*0020*/  ISETP.GE.AND P0, PT, R0, 0x2, PT ;  /* 0x000000020000780c */ /* 0x001fda0003f06270 */
[----:B------:R-:W-:Y:S05]  /*0030*/  @!P0 EXIT ;  /* 0x000000000000894d */ /* 0x000fea0003800000 */
[----:B------:R-:W-:Y:S01]  /*0040*/  VIADD R0, R0, 0xffffffff ;  /* 0xffffffff00007836 */ /* 0x000fe20000000000 */
[----:B------:R-:W-:Y:S01]  /*0050*/  PRMT R2, RZ, 0x7610, R2 ;  /* 0x00007610ff027816 */ /* 0x000fe20000000002 */
[----:B------:R-:W-:Y:S01]  /*0060*/  IMAD.MOV.U32 R3, RZ, RZ, RZ ;  /* 0x000000ffff037224 */ /* 0x000fe200078e00ff */
[----:B------:R-:W-:Y:S01]  /*0070*/  PRMT R4, RZ, 0x7610, R4 ;  /* 0x00007610ff047816 */ /* 0x000fe20000000004 */
[----:B------:R-:W0:Y:S01]  /*0080*/  LDCU.U16 UR4, c[0x0][0x388] ;  /* 0x00007100ff0477ac */ /* 0x000e220008000400 */
[----:B------:R-:W1:Y:S01]  /*0090*/  LDCU.64 UR6, c[0x0][0x358] ;  /* 0x00006b00ff0677ac */ /* 0x000e620008000a00 */
[----:B------:R-:W-:-:S04]  /*00a0*/  NOP ;  /* 0x0000000000007918 */ /* 0x000fc80000000000 */
.L_x_5:
[----:B------:R-:W2:Y:S01]  /*00b0*/  LDC R6, c[0x0][0x388] ;  /* 0x0000e200ff067b82 */ /* 0x000ea20000000800 */
[C---:B------:R-:W-:Y:S01]  /*00c0*/  IADD3 R12, PT, PT, -R3.reuse, R0, RZ ;  /* 0x00000000030c7210 */ /* 0x040fe20007ffe1ff */
[----:B------:R-:W-:Y:S01]  /*00d0*/  IMAD.MOV.U32 R13, RZ, RZ, R3 ;  /* 0x000000ffff0d7224 */ /* 0x000fe200078e0003 */
[----:B--2---:R-:W-:-:S04]  /*00e0*/  IADD3 R5, PT, PT, -R3, -0x2, R6 ;  /* 0xfffffffe03057810 */ /* 0x004fc80007ffe106 */
[----:B------:R-:W-:Y:S01]  /*00f0*/  ISETP.GE.U32.AND P0, PT, R5, 0xf, PT ;  /* 0x0000000f0500780c */ /* 0x000fe20003f06070 */
[----:B------:R-:W-:-:S04]  /*0100*/  VIADD R5, R3, 0x1 ;  /* 0x0000000103057836 */ /* 0x000fc80000000000 */
[----:B------:R-:W-:-:S08]  /*0110*/  IMAD.MOV.U32 R6, RZ, RZ, R5 ;  /* 0x000000ffff067224 */ /* 0x000fd000078e0005 */
[----:B------:R-:W-:Y:S05]  /*0120*/  @!P0 BRA `(.L_x_0) ;  /* 0x0000000400708947 */ /* 0x000fea0003800000 */
[----:B------:R-:W-:Y:S01]  /*0130*/  LOP3.LUT R10, R12, 0xfffffff0, RZ, 0xc0, !PT ;  /* 0xfffffff00c0a7812 */ /* 0x000fe200078ec0ff */
[----:B------:R-:W-:Y:S01]  /*0140*/  IMAD.MOV.U32 R11, RZ, RZ, R3 ;  /* 0x000000ffff0b7224 */ /* 0x000fe200078e0003 */
[----:B------:R-:W-:-:S03]  /*0150*/  MOV R13, R3 ;  /* 0x00000003000d7202 */ /* 0x000fc60000000f00 */
[----:B------:R-:W-:-:S07]  /*0160*/  IMAD.MOV R10, RZ, RZ, -R10 ;  /* 0x000000ffff0a7224 */ /* 0x000fce00078e0a0a */
.L_x_1:
[----:B------:R-:W2:Y:S01]  /*0170*/  LDC.64 R8, c[0x0][0x380] ;  /* 0x0000e000ff087b82 */ /* 0x000ea20000000a00 */
[----:B------:R-:W-:Y:S02]  /*0180*/  VIADD R16, R11, 0x1 ;  /* 0x000000010b107836 */ /* 0x000fe40000000000 */
[----:B--2---:R-:W-:-:S04]  /*0190*/  IMAD.WIDE R14, R13, 0x4, R8 ;  /* 0x000000040d0e7825 */ /* 0x004fc800078e0208 */
[----:B------:R-:W-:Y:S02]  /*01a0*/  IMAD.WIDE.U32 R6, R16, 0x4, R8 ;  /* 0x0000000410067825 */ /* 0x000fe400078e0008 */
[----:B-1----:R-:W2:Y:S04]  /*01b0*/  LDG.E R14, desc[UR6][R14.64] ;  /* 0x000000060e0e7981 */ /* 0x002ea8000c1e1900 */
[----:B------:R-:W2:Y:S04]  /*01c0*/  LDG.E R17, desc[UR6][R6.64] ;  /* 0x0000000606117981 */ /* 0x000ea8000c1e1900 */
[----:B------:R-:W3:Y:S04]  /*01d0*/  LDG.E R18, desc[UR6][R6.64+0x4] ;  /* 0x0000040606127981 */ /* 0x000ee8000c1e1900 */
[----:B------:R-:W4:Y:S01]  /*01e0*/  LDG.E R20, desc[UR6][R6.64+0x8] ;  /* 0x0000080606147981 */ /* 0x000f22000c1e1900 */
[----:B--2---:R-:W-:-:S04]  /*01f0*/  ISETP.GE.AND P0, PT, R17, R14, PT ;  /* 0x0000000e1100720c */ /* 0x004fc80003f06270 */
[----:B------:R-:W-:-:S05]  /*0200*/  SEL R13, R16, R13, !P0 ;  /* 0x0000000d100d7207 */ /* 0x000fca0004000000 */
[----:B------:R-:W-:-:S06]  /*0210*/  IMAD.WIDE R16, R13, 0x4, R8 ;  /* 0x000000040d107825 */ /* 0x000fcc00078e0208 */
[----:B------:R-:W3:Y:S02]  /*0220*/  LDG.E R17, desc[UR6][R16.64] ;  /* 0x0000000610117981 */ /* 0x000ee4000c1e1900 */
[----:B---3--:R-:W-:-:S13]  /*0230*/  ISETP.GE.AND P0, PT, R18, R17, PT ;  /* 0x000000111200720c */ /* 0x008fda0003f06270 */
[----:B------:R-:W-:-:S04]  /*0240*/  @!P0 VIADD R13, R11, 0x2 ;  /* 0x000000020b0d8836 */ /* 0x000fc80000000000 */
[----:B------:R-:W-:-:S06]  /*0250*/  IMAD.WIDE R18, R13, 0x4, R8 ;  /* 0x000000040d127825 */ /* 0x000fcc00078e0208 */
[----:B------:R-:W4:Y:S02]  /*0260*/  LDG.E R19, desc[UR6][R18.64] ;  /* 0x0000000612137981 */ /* 0x000f24000c1e1900 */
[----:B----4-:R-:W-:Y:S02]  /*0270*/  ISETP.GE.AND P0, PT, R20, R19, PT ;  /* 0x000000131400720c */ /* 0x010fe40003f06270 */
[----:B------:R-:W2:Y:S11]  /*0280*/  LDG.E R20, desc[UR6][R6.64+0xc] ;  /* 0x00000c0606147981 */ /* 0x000eb6000c1e1900 */
[----:B------:R-:W-:-:S05]  /*0290*/  @!P0 IADD3 R13, PT, PT, R11, 0x3, RZ ;  /* 0x000000030b0d8810 */ /* 0x000fca0007ffe0ff */
[----:B------:R-:W-:-:S06]  /*02a0*/  IMAD.WIDE R14, R13, 0x4, R8 ;  /* 0x000000040d0e7825 */ /* 0x000fcc00078e0208 */
[----:B------:R-:W2:Y:S02]  /*02b0*/  LDG.E R15, desc[UR6][R14.64] ;  /* 0x000000060e0f7981 */ /* 0x000ea4000c1e1900 */
[----:B--2---:R-:W-:Y:S02]  /*02c0*/  ISETP.GE.AND P0, PT, R20, R15, PT ;  /* 0x0000000f1400720c */ /* 0x004fe40003f06270 */
[----:B------:R-:W2:Y:S11]  /*02d0*/  LDG.E R20, desc[UR6][R6.64+0x10] ;  /* 0x0000100606147981 */ /* 0x000eb6000c1e1900 */
[----:B------:R-:W-:-:S04]  /*02e0*/  @!P0 VIADD R13, R11, 0x4 ;  /* 0x000000040b0d8836 */ /* 0x000fc80000000000 */
        /* <DEDUP_REMOVED lines=41> */
[----:B------:R-:W2:Y:S04]  /*0580*/  LDG.E R15, desc[UR6][R14.64] ;  /* 0x000000060e0f7981 */ /* 0x000ea8000c1e1900 */
[----:B------:R-:W3:Y:S01]  /*0590*/  LDG.E R14, desc[UR6][R6.64+0x3c] ;  /* 0x00003c06060e7981 */ /* 0x000ee2000c1e1900 */
[----:B--2---:R-:W-:-:S03]  /*05a0*/  ISETP.GE.AND P0, PT, R20, R15, PT ;  /* 0x0000000f1400720c */ /* 0x004fc60003f06270 */
[----:B------:R-:W2:Y:S10]  /*05b0*/  LDG.E R20, desc[UR6][R6.64+0x34] ;  /* 0x0000340606147981 */ /* 0x000eb4000c1e1900 */
        /* <DEDUP_REMOVED lines=8> */
[----:B--2---:R-:W-:-:S13]  /*0640*/  ISETP.GE.AND P0, PT, R20, R19, PT ;  /* 0x000000131400720c */ /* 0x004fda0003f06270 */
[----:B------:R-:W-:-:S05]  /*0650*/  @!P0 IADD3 R13, PT, PT, R11, 0xf, RZ ;  /* 0x0000000f0b0d8810 */ /* 0x000fca0007ffe0ff */
[----:B------:R-:W-:-:S06]  /*0660*/  IMAD.WIDE R8, R13, 0x4, R8 ;  /* 0x000000040d087825 */ /* 0x000fcc00078e0208 */
[----:B------:R-:W3:Y:S01]  /*0670*/  LDG.E R9, desc[UR6][R8.64] ;  /* 0x0000000608097981 */ /* 0x000ee2000c1e1900 */
[----:B------:R-:W-:-:S05]  /*0680*/  VIADD R10, R10, 0x10 ;  /* 0x000000100a0a7836 */ /* 0x000fca0000000000 */
[----:B------:R-:W-:Y:S01]  /*0690*/  ISETP.NE.AND P1, PT, R10, RZ, PT ;  /* 0x000000ff0a00720c */ /* 0x000fe20003f25270 */
[----:B------:R-:W-:Y:S01]  /*06a0*/  VIADD R11, R11, 0x10 ;  /* 0x000000100b0b7836 */ /* 0x000fe20000000000 */
[----:B---3--:R-:W-:-:S04]  /*06b0*/  ISETP.GE.AND P0, PT, R14, R9, PT ;  /* 0x000000090e00720c */ /* 0x008fc80003f06270 */
[----:B------:R-:W-:-:S07]  /*06c0*/  SEL R13, R11, R13, !P0 ;  /* 0x0000000d0b0d7207 */ /* 0x000fce0004000000 */
[----:B------:R-:W-:Y:S05]  /*06d0*/  @P1 BRA `(.L_x_1) ;  /* 0xfffffff800a41947 */ /* 0x000fea000383ffff */
[----:B------:R-:W-:-:S07]  /*06e0*/  IADD3 R6, PT, PT, R11, 0x1, RZ ;  /* 0x000000010b067810 */ /* 0x000fce0007ffe0ff */
.L_x_0:
[----:B------:R-:W-:-:S13]  /*06f0*/  LOP3.LUT P0, RZ, R12, 0xf, RZ, 0xc0, !PT ;  /* 0x0000000f0cff7812 */ /* 0x000fda000780c0ff */
[----:B------:R-:W-:Y:S05]  /*0700*/  @!P0 BRA `(.L_x_2) ;  /* 0x0000000400a48947 */ /* 0x000fea0003800000 */
[----:B------:R-:W-:-:S05]  /*0710*/  LOP3.LUT R7, RZ, R4, RZ, 0x33, !PT ;  /* 0x00000004ff077212 */ /* 0x000fca00078e33ff */
[----:B0-----:R-:W-:-:S05]  /*0720*/  VIADD R7, R7, UR4 ;  /* 0x0000000407077c36 */ /* 0x001fca0008000000 */
[----:B------:R-:W-:-:S04]  /*0730*/  LOP3.LUT R7, R7, 0xf, RZ, 0xc0, !PT ;  /* 0x0000000f07077812 */ /* 0x000fc800078ec0ff */
[C---:B------:R-:W-:Y:S01]  /*0740*/  LOP3.LUT P0, RZ, R7.reuse, 0x7, RZ, 0xc0, !PT ;  /* 0x0000000707ff7812 */ /* 0x040fe2000780c0ff */
[----:B------:R-:W-:-:S05]  /*0750*/  VIADD R8, R7, 0xffffffff ;  /* 0xffffffff07087836 */ /* 0x000fca0000000000 */
[----:B------:R-:W-:-:S13]  /*0760*/  ISETP.GE.U32.AND P1, PT, R8, 0x7, PT ;  /* 0x000000070800780c */ /* 0x000fda0003f26070 */
[----:B------:R-:W-:Y:S05]  /*0770*/  @!P1 BRA `(.L_x_3) ;  /* 0x0000000000ac9947 */ /* 0x000fea0003800000 */
[----:B------:R-:W0:Y:S02]  /*0780*/  LDC.64 R10, c[0x0][0x380] ;  /* 0x0000e000ff0a7b82 */ /* 0x000e240000000a00 */
[----:B0-----:R-:W-:-:S04]  /*0790*/  IMAD.WIDE R14, R13, 0x4, R10 ;  /* 0x000000040d0e7825 */ /* 0x001fc800078e020a */
[C---:B------:R-:W-:Y:S02]  /*07a0*/  IMAD.WIDE.U32 R8, R6.reuse, 0x4, R10 ;  /* 0x0000000406087825 */ /* 0x040fe400078e000a */
[----:B-1----:R-:W2:Y:S04]  /*07b0*/  LDG.E R14, desc[UR6][R14.64] ;  /* 0x000000060e0e7981 */ /* 0x002ea8000c1e1900 */
[----:B------:R-:W2:Y:S02]  /*07c0*/  LDG.E R7, desc[UR6][R8.64] ;  /* 0x0000000608077981 */ /* 0x000ea4000c1e1900 */
[----:B--2---:R-:W-:Y:S02]  /*07d0*/  ISETP.GE.AND P1, PT, R7, R14, PT ;  /* 0x0000000e0700720c */ /* 0x004fe40003f26270 */
[----:B------:R-:W2:Y:S02]  /*07e0*/  LDG.E R7, desc[UR6][R8.64+0x4] ;  /* 0x0000040608077981 */ /* 0x000ea4000c1e1900 */
[----:B------:R-:W-:-:S05]  /*07f0*/  SEL R13, R6, R13, !P1 ;  /* 0x0000000d060d7207 */ /* 0x000fca0004800000 */
        /* <DEDUP_REMOVED lines=33> */
[C---:B------:R-:W-:Y:S01]  /*0a10*/  @!P1 IADD3 R13, PT, PT, R6.reuse, 0x7, RZ ;  /* 0x00000007060d9810 */ /* 0x040fe20007ffe0ff */
[----:B------:R-:W-:-:S07]  /*0a20*/  VIADD R6, R6, 0x8 ;  /* 0x0000000806067836 */ /* 0x000fce0000000000 */
.L_x_3:
[----:B------:R-:W-:Y:S05]  /*0a30*/  @!P0 BRA `(.L_x_2) ;  /* 0x0000000000d88947 */ /* 0x000fea0003800000 */
[----:B------:R-:W-:-:S05]  /*0a40*/  LOP3.LUT R7, RZ, R2, RZ, 0x33, !PT ;  /* 0x00000002ff077212 */ /* 0x000fca00078e33ff */
[----:B------:R-:W-:-:S05]  /*0a50*/  VIADD R7, R7, UR4 ;  /* 0x0000000407077c36 */ /* 0x000fca0008000000 */
[----:B------:R-:W-:-:S04]  /*0a60*/  LOP3.LUT R7, R7, 0xffff, RZ, 0xc0, !PT ;  /* 0x0000ffff07077812 */ /* 0x000fc800078ec0ff */
[C---:B------:R-:W-:Y:S02]  /*0a70*/  LOP3.LUT R8, R7.reuse, 0x7, RZ, 0xc0, !PT ;  /* 0x0000000707087812 */ /* 0x040fe400078ec0ff */
[----:B------:R-:W-:Y:S02]  /*0a80*/  LOP3.LUT R7, R7, 0x3, RZ, 0xc0, !PT ;  /* 0x0000000307077812 */ /* 0x000fe400078ec0ff */
[----:B------:R-:W-:Y:S02]  /*0a90*/  IADD3 R8, PT, PT, R8, -0x1, RZ ;  /* 0xffffffff08087810 */ /* 0x000fe40007ffe0ff */
[----:B------:R-:W-:Y:S02]  /*0aa0*/  ISETP.NE.AND P0, PT, R7, RZ, PT ;  /* 0x000000ff0700720c */ /* 0x000fe40003f05270 */
[----:B------:R-:W-:-:S13]  /*0ab0*/  ISETP.GE.U32.AND P1, PT, R8, 0x3, PT ;  /* 0x000000030800780c */ /* 0x000fda0003f26070 */
[----:B------:R-:W-:Y:S05]  /*0ac0*/  @!P1 BRA `(.L_x_4) ;  /* 0x0000000000609947 */ /* 0x000fea0003800000 */
[----:B------:R-:W0:Y:S02]  /*0ad0*/  LDC.64 R10, c[0x0][0x380] ;  /* 0x0000e000ff0a7b82 */ /* 0x000e240000000a00 */
[----:B0-----:R-:W-:-:S04]  /*0ae0*/  IMAD.WIDE R14, R13, 0x4, R10 ;  /* 0x000000040d0e7825 */ /* 0x001fc800078e020a */
[----:B------:R-:W-:Y:S02]  /*0af0*/  IMAD.WIDE.U32 R8, R6, 0x4, R10 ;  /* 0x0000000406087825 */ /* 0x000fe400078e000a */
[----:B-1----:R-:W2:Y:S04]  /*0b00*/  LDG.E R15, desc[UR6][R14.64] ;  /* 0x000000060e0f7981 */ /* 0x002ea8000c1e1900 */
[----:B------:R-:W2:Y:S04]  /*0b10*/  LDG.E R12, desc[UR6][R8.64] ;  /* 0x00000006080c7981 */ /* 0x000ea8000c1e1900 */
[----:B------:R-:W3:Y:S04]  /*0b20*/  LDG.E R16, desc[UR6][R8.64+0x4] ;  /* 0x0000040608107981 */ /* 0x000ee8000c1e1900 */
[----:B------:R-:W4:Y:S04]  /*0b30*/  LDG.E R18, desc[UR6][R8.64+0x8] ;  /* 0x0000080608127981 */ /* 0x000f28000c1e1900 */
[----:B------:R-:W5:Y:S01]  /*0b40*/  LDG.E R14, desc[UR6][R8.64+0xc] ;  /* 0x00000c06080e7981 */ /* 0x000f62000c1e1900 */
        /* <DEDUP_REMOVED lines=8> */
[----:B----4-:R-:W-:-:S13]  /*0bd0*/  ISETP.GE.AND P1, PT, R18, R17, PT ;  /* 0x000000111200720c */ /* 0x010fda0003f26270 */
[----:B------:R-:W-:-:S04]  /*0be0*/  @!P1 VIADD R19, R6, 0x2 ;  /* 0x0000000206139836 */ /* 0x000fc80000000000 */
[----:B------:R-:W-:-:S06]  /*0bf0*/  IMAD.WIDE R10, R19, 0x4, R10 ;  /* 0x00000004130a7825 */ /* 0x000fcc00078e020a */
[----:B------:R-:W5:Y:S02]  /*0c00*/  LDG.E R11, desc[UR6][R10.64] ;  /* 0x000000060a0b7981 */ /* 0x000f64000c1e1900 */
[----:B-----5:R-:W-:-:S13]  /*0c10*/  ISETP.GE.AND P1, PT, R14, R11, PT ;  /* 0x0000000b0e00720c */ /* 0x020fda0003f26270 */
[C---:B------:R-:W-:Y:S01]  /*0c20*/  @!P1 IADD3 R19, PT, PT, R6.reuse, 0x3, RZ ;  /* 0x0000000306139810 */ /* 0x040fe20007ffe0ff */
[----:B------:R-:W-:-:S04]  /*0c30*/  VIADD R6, R6, 0x4 ;  /* 0x0000000406067836 */ /* 0x000fc80000000000 */
[----:B------:R-:W-:-:S07]  /*0c40*/  IMAD.MOV.U32 R13, RZ, RZ, R19 ;  /* 0x000000ffff0d7224 */ /* 0x000fce00078e0013 */
.L_x_4:
[----:B------:R-:W-:Y:S05]  /*0c50*/  @!P0 BRA `(.L_x_2) ;  /* 0x0000000000508947 */ /* 0x000fea0003800000 */
[----:B------:R-:W0:Y:S02]  /*0c60*/  LDC.64 R10, c[0x0][0x380] ;  /* 0x0000e000ff0a7b82 */ /* 0x000e240000000a00 */
[----:B0-----:R-:W-:-:S04]  /*0c70*/  IMAD.WIDE R14, R13, 0x4, R10 ;  /* 0x000000040d0e7825 */ /* 0x001fc800078e020a */
[----:B------:R-:W-:Y:S02]  /*0c80*/  IMAD.WIDE.U32 R8, R6, 0x4, R10 ;  /* 0x0000000406087825 */ /* 0x000fe400078e000a */
[----:B-1----:R-:W2:Y:S04]  /*0c90*/  LDG.E R15, desc[UR6][R14.64] ;  /* 0x000000060e0f7981 */ /* 0x002ea8000c1e1900 */
[----:B------:R-:W2:Y:S01]  /*0ca0*/  LDG.E R12, desc[UR6][R8.64] ;  /* 0x00000006080c7981 */ /* 0x000ea2000c1e1900 */
[----:B------:R-:W-:Y:S02]  /*0cb0*/  ISETP.NE.AND P1, PT, R7, 0x1, PT ;  /* 0x000000010700780c */ /* 0x000fe40003f25270 */
[----:B--2---:R-:W-:-:S04]  /*0cc0*/  ISETP.GE.AND P0, PT, R12, R15, PT ;  /* 0x0000000f0c00720c */ /* 0x004fc80003f06270 */
[----:B------:R-:W-:-:S07]  /*0cd0*/  SEL R13, R6, R13, !P0 ;  /* 0x0000000d060d7207 */ /* 0x000fce0004000000 */
[----:B------:R-:W-:Y:S05]  /*0ce0*/  @!P1 BRA `(.L_x_2) ;  /* 0x00000000002c9947 */ /* 0x000fea0003800000 */
[----:B------:R-:W-:Y:S01]  /*0cf0*/  IMAD.WIDE R14, R13, 0x4, R10 ;  /* 0x000000040d0e7825 */ /* 0x000fe200078e020a */
[----:B------:R-:W2:Y:S05]  /*0d00*/  LDG.E R12, desc[UR6][R8.64+0x4] ;  /* 0x00000406080c7981 */ /* 0x000eaa000c1e1900 */
[----:B------:R-:W2:Y:S01]  /*0d10*/  LDG.E R15, desc[UR6][R14.64] ;  /* 0x000000060e0f7981 */ /* 0x000ea2000c1e1900 */
[----:B------:R-:W-:-:S13]  /*0d20*/  ISETP.NE.AND P0, PT, R7, 0x2, PT ;  /* 0x000000020700780c */ /* 0x000fda0003f05270 */
[----:B------:R-:W3:Y:S01]  /*0d30*/  @P0 LDG.E R7, desc[UR6][R8.64+0x8] ;  /* 0x0000080608070981 */ /* 0x000ee2000c1e1900 */
[----:B--2---:R-:W-:-:S13]  /*0d40*/  ISETP.GE.AND P1, PT, R12, R15, PT ;  /* 0x0000000f0c00720c */ /* 0x004fda0003f26270 */
[----:B------:R-:W-:-:S05]  /*0d50*/  @!P1 IADD3 R13, PT, PT, R6, 0x1, RZ ;  /* 0x00000001060d9810 */ /* 0x000fca0007ffe0ff */
[----:B------:R-:W-:-:S06]  /*0d60*/  @P0 IMAD.WIDE R10, R13, 0x4, R10 ;  /* 0x000000040d0a0825 */ /* 0x000fcc00078e020a */
[----:B------:R-:W3:Y:S02]  /*0d70*/  @P0 LDG.E R10, desc[UR6][R10.64] ;  /* 0x000000060a0a0981 */ /* 0x000ee4000c1e1900 */
[----:B---3--:R-:W-:-:S13]  /*0d80*/  ISETP.GE.OR P1, PT, R7, R10, !P0 ;  /* 0x0000000a0700720c */ /* 0x008fda0004726670 */
[----:B------:R-:W-:-:S07]  /*0d90*/  @!P1 VIADD R13, R6, 0x2 ;  /* 0x00000002060d9836 */ /* 0x000fce0000000000 */
.L_x_2:
[----:B------:R-:W-:Y:S01]  /*0da0*/  BAR.SYNC.DEFER_BLOCKING 0x0 ;  /* 0x0000000000007b1d */ /* 0x000fe20000010000 */
[----:B------:R-:W-:-:S13]  /*0db0*/  ISETP.NE.AND P0, PT, R13, R3, PT ;  /* 0x000000030d00720c */ /* 0x000fda0003f05270 */
[----:B------:R-:W2:Y:S02]  /*0dc0*/  @P0 LDC.64 R6, c[0x0][0x380] ;  /* 0x0000e000ff060b82 */ /* 0x000ea40000000a00 */
[----:B--2---:R-:W-:-:S04]  /*0dd0*/  @P0 IMAD.WIDE R8, R13, 0x4, R6 ;  /* 0x000000040d080825 */ /* 0x004fc800078e0206 */
[----:B------:R-:W-:Y:S01]  /*0de0*/  @P0 IMAD.WIDE.U32 R6, R3, 0x4, R6 ;  /* 0x0000000403060825 */ /* 0x000fe200078e0006 */
[----:B-1----:R-:W2:Y:S04]  /*0df0*/  @P0 LDG.E R13, desc[UR6][R8.64] ;  /* 0x00000006080d0981 */ /* 0x002ea8000c1e1900 */
[----:B------:R-:W3:Y:S01]  /*0e00*/  @P0 LDG.E R11, desc[UR6][R6.64] ;  /* 0x00000006060b0981 */ /* 0x000ee2000c1e1900 */
[----:B------:R-:W-:Y:S01]  /*0e10*/  VIADD R4, R4, 0x1 ;  /* 0x0000000104047836 */ /* 0x000fe20000000000 */
[----:B------:R-:W-:Y:S01]  /*0e20*/  IADD3 R2, PT, PT, R2, 0x1, RZ ;  /* 0x0000000102027810 */ /* 0x000fe20007ffe0ff */
[----:B------:R-:W-:Y:S01]  /*0e30*/  IMAD.MOV.U32 R3, RZ, RZ, R5 ;  /* 0x000000ffff037224 */ /* 0x000fe200078e0005 */
[----:B--2---:R2:W-:Y:S04]  /*0e40*/  @P0 STG.E desc[UR6][R6.64], R13 ;  /* 0x0000000d06000986 */ /* 0x0045e8000c101906 */
[----:B---3--:R2:W-:Y:S01]  /*0e50*/  @P0 STG.E desc[UR6][R8.64], R11 ;  /* 0x0000000b08000986 */ /* 0x0085e2000c101906 */
[----:B------:R-:W-:Y:S01]  /*0e60*/  BAR.SYNC.DEFER_BLOCKING 0x0 ;  /* 0x0000000000007b1d */ /* 0x000fe20000010000 */
[----:B------:R-:W-:-:S13]  /*0e70*/  ISETP.NE.AND P0, PT, R5, R0, PT ;  /* 0x000000000500720c */ /* 0x000fda0003f05270 */
[----:B--2---:R-:W-:Y:S05]  /*0e80*/  @P0 BRA `(.L_x_5) ;  /* 0xfffffff000880947 */ /* 0x004fea000383ffff */
[----:B0-----:R-:W-:Y:S05]  /*0e90*/  EXIT ;  /* 0x000000000000794d */ /* 0x001fea0003800000 */
.L_x_6:
[----:B------:R-:W-:-:S00]  /*0ea0*/  BRA `(.L_x_6) ;  /* 0xfffffffc00fc7947 */ /* 0x000fc0000383ffff */
[----:B------:R-:W-:-:S00]  /*0eb0*/  NOP ;  /* 0x0000000000007918 */ /* 0x000fc00000000000 */
        /* <DEDUP_REMOVED lines=12> */
.L_x_7:


//--------------------- .nv.shared.reserved.0     --------------------------
	.section	.nv.shared.reserved.0,"aw",@nobits
	.weak		__nv_reservedSMEM_offset_0_alias
	.size		__nv_reservedSMEM_offset_0_alias, 0, 64
	.other		__nv_reservedSMEM_offset_0_alias,@"STO_CUDA_RESERVED_SHARED STV_DEFAULT"
__nv_reservedSMEM_offset_0_alias:
	.zero		0
	.zero		64


//--------------------- .nv.constant0._Z13selectionSortPii --------------------------
	.section	.nv.constant0._Z13selectionSortPii,"a",@progbits
	.sectionflags	@""
	.align	4
.nv.constant0._Z13selectionSortPii:
	.zero		908


//--------------------- SYMBOLS --------------------------

	.type		.nv.reservedSmem.offset0,@object
	.size		.nv.reservedSmem.offset0,0x4
